	.headerflags	@"EF_CUDA_TEXMODE_UNIFIED EF_CUDA_64BIT_ADDRESS EF_CUDA_SM86 EF_CUDA_VIRTUAL_SM(EF_CUDA_SM86)"
	.elftype	@"ET_EXEC"


//--------------------- .nv.info                  --------------------------
	.section	.nv.info,"",@"SHT_CUDA_INFO"
	.align	4


	//----- nvinfo : EIATTR_REGCOUNT
	.align		4
        /*0000*/ 	.byte	0x04, 0x2f
        /*0002*/ 	.short	(.L_2 - .L_1)
	.align		4
.L_1:
        /*0004*/ 	.word	index@(triton_poi_fused_gelu_3)
        /*0008*/ 	.word	0x0000000d


	//----- nvinfo : EIATTR_MIN_STACK_SIZE
	.align		4
.L_2:
        /*000c*/ 	.byte	0x04, 0x12
        /*000e*/ 	.short	(.L_4 - .L_3)
	.align		4
.L_3:
        /*0010*/ 	.word	index@(triton_poi_fused_gelu_3)
        /*0014*/ 	.word	0x00000000


	//----- nvinfo : EIATTR_FRAME_SIZE
	.align		4
.L_4:
        /*0018*/ 	.byte	0x04, 0x11
        /*001a*/ 	.short	(.L_6 - .L_5)
	.align		4
.L_5:
        /*001c*/ 	.word	index@(triton_poi_fused_gelu_3)
        /*0020*/ 	.word	0x00000000


	//----- nvinfo : EIATTR_MIN_STACK_SIZE
	.align		4
.L_6:
        /*0024*/ 	.byte	0x04, 0x12
        /*0026*/ 	.short	(.L_8 - .L_7)
	.align		4
.L_7:
        /*0028*/ 	.word	index@(triton_poi_fused_gelu_3)
        /*002c*/ 	.word	0x00000000
.L_8:


//--------------------- .nv.info.triton_poi_fused_gelu_3 --------------------------
	.section	.nv.info.triton_poi_fused_gelu_3,"",@"SHT_CUDA_INFO"
	.sectionflags	@""
	.align	4


	//----- nvinfo : EIATTR_CUDA_API_VERSION
	.align		4
        /*0000*/ 	.byte	0x04, 0x37
        /*0002*/ 	.short	(.L_10 - .L_9)
.L_9:
        /*0004*/ 	.word	0x0000007c


	//----- nvinfo : EIATTR_SW2861232_WAR
	.align		4
.L_10:
        /*0008*/ 	.byte	0x01, 0x35
	.zero		2


	//----- nvinfo : EIATTR_PARAM_CBANK
	.align		4
        /*000c*/ 	.byte	0x04, 0x0a
        /*000e*/ 	.short	(.L_12 - .L_11)
	.align		4
.L_11:
        /*0010*/ 	.word	index@(.nv.constant0.triton_poi_fused_gelu_3)
        /*0014*/ 	.short	0x0160
        /*0016*/ 	.short	0x0020


	//----- nvinfo : EIATTR_CBANK_PARAM_SIZE
	.align		4
.L_12:
        /*0018*/ 	.byte	0x03, 0x19
        /*001a*/ 	.short	0x0020


	//----- nvinfo : EIATTR_KPARAM_INFO
	.align		4
        /*001c*/ 	.byte	0x04, 0x17
        /*001e*/ 	.short	(.L_14 - .L_13)
.L_13:
        /*0020*/ 	.word	0x00000000
        /*0024*/ 	.short	0x0003
        /*0026*/ 	.short	0x0018
        /*0028*/ 	.byte	0x00, 0xf4, 0x21, 0x00


	//----- nvinfo : EIATTR_KPARAM_INFO
	.align		4
.L_14:
        /*002c*/ 	.byte	0x04, 0x17
        /*002e*/ 	.short	(.L_16 - .L_15)
.L_15:
        /*0030*/ 	.word	0x00000000
        /*0034*/ 	.short	0x0002
        /*0036*/ 	.short	0x0010
        /*0038*/ 	.byte	0x00, 0xf0, 0x11, 0x00


	//----- nvinfo : EIATTR_KPARAM_INFO
	.align		4
.L_16:
        /*003c*/ 	.byte	0x04, 0x17
        /*003e*/ 	.short	(.L_18 - .L_17)
.L_17:
        /*0040*/ 	.word	0x00000000
        /*0044*/ 	.short	0x0001
        /*0046*/ 	.short	0x0008
        /*0048*/ 	.byte	0x00, 0xf4, 0x21, 0x00


	//----- nvinfo : EIATTR_KPARAM_INFO
	.align		4
.L_18:
        /*004c*/ 	.byte	0x04, 0x17
        /*004e*/ 	.short	(.L_20 - .L_19)
.L_19:
        /*0050*/ 	.word	0x00000000
        /*0054*/ 	.short	0x0000
        /*0056*/ 	.short	0x0000
        /*0058*/ 	.byte	0x00, 0xf4, 0x21, 0x00


	//----- nvinfo : EIATTR_MAXREG_COUNT
	.align		4
.L_20:
        /*005c*/ 	.byte	0x03, 0x1b
        /*005e*/ 	.short	0x00ff


	//----- nvinfo : EIATTR_EXIT_INSTR_OFFSETS
	.align		4
        /*0060*/ 	.byte	0x04, 0x1c
        /*0062*/ 	.short	(.L_22 - .L_21)


	//   ....[0]....
.L_21:
        /*0064*/ 	.word	0x000004c0


	//----- nvinfo : EIATTR_REQNTID
	.align		4
.L_22:
        /*0068*/ 	.byte	0x04, 0x10
        /*006a*/ 	.short	(.L_24 - .L_23)
.L_23:
        /*006c*/ 	.word	0x00000100
        /*0070*/ 	.word	0x00000001
        /*0074*/ 	.word	0x00000001


	//----- nvinfo : EIATTR_CRS_STACK_SIZE
	.align		4
.L_24:
        /*0078*/ 	.byte	0x04, 0x1e
        /*007a*/ 	.short	(.L_26 - .L_25)
.L_25:
        /*007c*/ 	.word	0x00000000
.L_26:


//--------------------- .nv.callgraph             --------------------------
	.section	.nv.callgraph,"",@"SHT_CUDA_CALLGRAPH"
	.align	4
	.sectionentsize	8
	.align		4
        /*0000*/ 	.word	0x00000000
	.align		4
        /*0004*/ 	.word	0xffffffff
	.align		4
        /*0008*/ 	.word	0x00000000
	.align		4
        /*000c*/ 	.word	0xfffffffe
	.align		4
        /*0010*/ 	.word	0x00000000
	.align		4
        /*0014*/ 	.word	0xfffffffd
	.align		4
        /*0018*/ 	.word	0x00000000
	.align		4
        /*001c*/ 	.word	0xfffffffc


//--------------------- .nv.rel.action            --------------------------
	.section	.nv.rel.action,"",@"SHT_CUDA_RELOCINFO"
	.align	8
	.sectionentsize	8
        /*0000*/ 	.byte	0x73, 0x00, 0x00, 0x00, 0x00, 0x00, 0x00, 0x00, 0x00, 0x00, 0x00, 0x11, 0x25, 0x00, 0x05, 0x36


//--------------------- .nv.constant4             --------------------------
	.section	.nv.constant4,"a",@progbits
	.align	8
	.align		8
.nv.constant4:
        /*0000*/ 	.dword	_$_str


//--------------------- .nv.constant0.triton_poi_fused_gelu_3 --------------------------
	.section	.nv.constant0.triton_poi_fused_gelu_3,"a",@progbits
	.sectionflags	@""
	.align	4
.nv.constant0.triton_poi_fused_gelu_3:
	.zero		384


//--------------------- .text.triton_poi_fused_gelu_3 --------------------------
	.section	.text.triton_poi_fused_gelu_3,"ax",@progbits
	.sectioninfo	@"SHI_REGISTERS=13"
	.align	128
        .global         triton_poi_fused_gelu_3
        .type           triton_poi_fused_gelu_3,@function
        .size           triton_poi_fused_gelu_3,(.L_x_7 - triton_poi_fused_gelu_3)
        .other          triton_poi_fused_gelu_3,@"STO_CUDA_ENTRY STV_DEFAULT"
triton_poi_fused_gelu_3:
.text.triton_poi_fused_gelu_3:
[----:B------:R-:W-:Y:S02]  /*0000*/  MOV R1, c[0x0][0x28] ;  /* 0x00000a0000017a02 */ /* 0x000fe40000000f00 */
[----:B------:R-:W0:Y:S01]  /*0010*/  S2R R0, SR_TID.X ;  /* 0x0000000000007919 */ /* 0x000e220000002100 */
[----:B------:R-:W-:Y:S01]  /*0020*/  MOV R7, 0x2 ;  /* 0x0000000200077802 */ /* 0x000fe20000000f00 */
[----:B------:R-:W-:Y:S02]  /*0030*/  ULDC.64 UR4, c[0x0][0x118] ;  /* 0x0000460000047ab9 */ /* 0x000fe40000000a00 */
[----:B------:R-:W1:Y:S01]  /*0040*/  S2R R3, SR_CTAID.X ;  /* 0x0000000000037919 */ /* 0x000e620000002500 */
[----:B0-----:R-:W-:-:S04]  /*0050*/  SHF.L.U32 R0, R0, 0x1, RZ ;  /* 0x0000000100007819 */ /* 0x001fc800000006ff */
[----:B------:R-:W-:-:S04]  /*0060*/  LOP3.LUT R0, R0, 0x1fe, RZ, 0xc0, !PT ;  /* 0x000001fe00007812 */ /* 0x000fc800078ec0ff */
[----:B-1----:R-:W-:-:S05]  /*0070*/  LEA R2, R3, R0, 0x9 ;  /* 0x0000000003027211 */ /* 0x002fca00078e48ff */
[----:B------:R-:W-:-:S06]  /*0080*/  IMAD.WIDE R6, R2, R7, c[0x0][0x160] ;  /* 0x0000580002067625 */ /* 0x000fcc00078e0207 */
[----:B------:R-:W2:Y:S01]  /*0090*/  LDG.E R6, [R6.64] ;  /* 0x0000000406067981 */ /* 0x000ea2000c1e1900 */
[----:B------:R-:W-:Y:S01]  /*00a0*/  BSSY B0, `(.L_x_0) ;  /* 0x0000020000007945 */ /* 0x000fe20003800000 */
[C---:B--2---:R-:W-:Y:S02]  /*00b0*/  SHF.L.U32 R3, R6.reuse, 0x10, RZ ;  /* 0x0000001006037819 */ /* 0x044fe400000006ff */
[----:B------:R-:W-:-:S03]  /*00c0*/  PRMT R4, R6, 0x7632, R4 ;  /* 0x0000763206047816 */ /* 0x000fc60000000004 */
[----:B------:R-:W-:Y:S01]  /*00d0*/  FMUL R0, R3, R3 ;  /* 0x0000000303007220 */ /* 0x000fe20000400000 */
[----:B------:R-:W-:-:S03]  /*00e0*/  SHF.L.U32 R4, R4, 0x10, RZ ;  /* 0x0000001004047819 */ /* 0x000fc600000006ff */
[----:B------:R-:W-:Y:S02]  /*00f0*/  FMUL R0, R3, R0 ;  /* 0x0000000003007220 */ /* 0x000fe40000400000 */
[----:B------:R-:W-:Y:S02]  /*0100*/  FMUL R5, R4, R4 ;  /* 0x0000000404057220 */ /* 0x000fe40000400000 */
[----:B------:R-:W-:Y:S02]  /*0110*/  FFMA R0, R0, 0.044714998453855514526, R3 ;  /* 0x3d37271300007823 */ /* 0x000fe40000000003 */
[----:B------:R-:W-:Y:S02]  /*0120*/  FMUL R5, R4, R5 ;  /* 0x0000000504057220 */ /* 0x000fe40000400000 */
[----:B------:R-:W-:Y:S02]  /*0130*/  FMUL R8, R0, 0.79788458347320556641 ;  /* 0x3f4c422a00087820 */ /* 0x000fe40000400000 */
[----:B------:R-:W-:-:S02]  /*0140*/  FFMA R5, R5, 0.044714998453855514526, R4 ;  /* 0x3d37271305057823 */ /* 0x000fc40000000004 */
[----:B------:R-:W-:Y:S02]  /*0150*/  FADD.FTZ R0, |R8|, -RZ ;  /* 0x800000ff08007221 */ /* 0x000fe40000010200 */
[----:B------:R-:W-:-:S03]  /*0160*/  FMUL R5, R5, 0.79788458347320556641 ;  /* 0x3f4c422a05057820 */ /* 0x000fc60000400000 */
[----:B------:R-:W-:-:S13]  /*0170*/  FSETP.GE.AND P0, PT, R0, 0.60000002384185791016, PT ;  /* 0x3f19999a0000780b */ /* 0x000fda0003f06000 */
[----:B------:R-:W-:Y:S05]  /*0180*/  @!P0 BRA `(.L_x_1) ;  /* 0x000000a000008947 */ /* 0x000fea0003800000 */
[C---:B------:R-:W-:Y:S01]  /*0190*/  FMUL R6, R0.reuse, 2.8853900432586669922 ;  /* 0x4038aa3b00067820 */ /* 0x040fe20000400000 */
[----:B------:R-:W-:Y:S02]  /*01a0*/  MOV R10, 0x3f800000 ;  /* 0x3f800000000a7802 */ /* 0x000fe40000000f00 */
[----:B------:R-:W-:-:S03]  /*01b0*/  FSETP.GE.AND P0, PT, R0, 9.010913848876953125, PT ;  /* 0x41102cb40000780b */ /* 0x000fc60003f06000 */
[----:B------:R-:W0:Y:S02]  /*01c0*/  MUFU.EX2 R6, R6 ;  /* 0x0000000600067308 */ /* 0x000e240000000800 */
[----:B0-----:R-:W-:-:S06]  /*01d0*/  FADD R7, R6, 1 ;  /* 0x3f80000006077421 */ /* 0x001fcc0000000000 */
[----:B------:R-:W0:Y:S02]  /*01e0*/  MUFU.RCP R7, R7 ;  /* 0x0000000700077308 */ /* 0x000e240000001000 */
[----:B0-----:R-:W-:-:S05]  /*01f0*/  FFMA.FTZ R9, R7, -2, R10 ;  /* 0xc000000007097823 */ /* 0x001fca000001000a */
[----:B------:R-:W-:-:S04]  /*0200*/  FSEL R9, R9, 1, !P0 ;  /* 0x3f80000009097808 */ /* 0x000fc80004000000 */
[----:B------:R-:W-:Y:S01]  /*0210*/  LOP3.LUT R8, R9, 0x80000000, R8, 0xf8, !PT ;  /* 0x8000000009087812 */ /* 0x000fe200078ef808 */
[----:B------:R-:W-:Y:S05]  /*0220*/  BRA `(.L_x_2) ;  /* 0x0000007000007947 */ /* 0x000fea0003800000 */
.L_x_1:
[----:B------:R-:W-:Y:S01]  /*0230*/  MOV R0, 0x3c80f082 ;  /* 0x3c80f08200007802 */ /* 0x000fe20000000f00 */
[----:B------:R-:W-:-:S04]  /*0240*/  FMUL R7, R8, R8 ;  /* 0x0000000808077220 */ /* 0x000fc80000400000 */
[----:B------:R-:W-:-:S04]  /*0250*/  FFMA.FTZ R0, R7, R0, -0.052303962409496307373 ;  /* 0xbd563cae07007423 */ /* 0x000fc80000010000 */
[----:B------:R-:W-:-:S04]  /*0260*/  FFMA.FTZ R0, R7, R0, 0.1331529766321182251 ;  /* 0x3e08594107007423 */ /* 0x000fc80000010000 */
[----:B------:R-:W-:-:S04]  /*0270*/  FFMA.FTZ R0, R7, R0, -0.33332768082618713379 ;  /* 0xbeaaa9ed07007423 */ /* 0x000fc80000010000 */
[----:B------:R-:W-:-:S04]  /*0280*/  FFMA.FTZ R7, R7, R0, RZ ;  /* 0x0000000007077223 */ /* 0x000fc800000100ff */
[----:B------:R-:W-:Y:S02]  /*0290*/  FFMA.FTZ R8, R8, R7, R8 ;  /* 0x0000000708087223 */ /* 0x000fe40000010008 */
.L_x_2:
[----:B------:R-:W-:Y:S05]  /*02a0*/  BSYNC B0 ;  /* 0x0000000000007941 */ /* 0x000fea0003800000 */
.L_x_0:
[----:B------:R-:W-:Y:S01]  /*02b0*/  FADD.FTZ R10, |R5|, -RZ ;  /* 0x800000ff050a7221 */ /* 0x000fe20000010200 */
[----:B------:R-:W-:Y:S01]  /*02c0*/  BSSY B0, `(.L_x_3) ;  /* 0x0000015000007945 */ /* 0x000fe20003800000 */
[----:B------:R-:W-:-:S03]  /*02d0*/  SHF.R.S32.HI R9, RZ, 0x1f, R2 ;  /* 0x0000001fff097819 */ /* 0x000fc60000011402 */
        /* <DEDUP_REMOVED lines=12> */
.L_x_4:
[----:B------:R-:W-:Y:S01]  /*03a0*/  MOV R0, 0x3c80f082 ;  /* 0x3c80f08200007802 */ /* 0x000fe20000000f00 */
[----:B------:R-:W-:-:S04]  /*03b0*/  FMUL R7, R5, R5 ;  /* 0x0000000505077220 */ /* 0x000fc80000400000 */
[----:B------:R-:W-:-:S04]  /*03c0*/  FFMA.FTZ R0, R7, R0, -0.052303962409496307373 ;  /* 0xbd563cae07007423 */ /* 0x000fc80000010000 */
[----:B------:R-:W-:-:S04]  /*03d0*/  FFMA.FTZ R0, R7, R0, 0.1331529766321182251 ;  /* 0x3e08594107007423 */ /* 0x000fc80000010000 */
[----:B------:R-:W-:-:S04]  /*03e0*/  FFMA.FTZ R0, R7, R0, -0.33332768082618713379 ;  /* 0xbeaaa9ed07007423 */ /* 0x000fc80000010000 */
[----:B------:R-:W-:-:S04]  /*03f0*/  FFMA.FTZ R0, R7, R0, RZ ;  /* 0x0000000007007223 */ /* 0x000fc800000100ff */
[----:B------:R-:W-:Y:S02]  /*0400*/  FFMA.FTZ R5, R5, R0, R5 ;  /* 0x0000000005057223 */ /* 0x000fe40000010005 */
.L_x_5:
[----:B------:R-:W-:Y:S05]  /*0410*/  BSYNC B0 ;  /* 0x0000000000007941 */ /* 0x000fea0003800000 */
.L_x_3:
[----:B------:R-:W-:Y:S01]  /*0420*/  FMUL R3, R3, 0.5 ;  /* 0x3f00000003037820 */ /* 0x000fe20000400000 */
[----:B------:R-:W-:Y:S01]  /*0430*/  FADD R8, R8, 1 ;  /* 0x3f80000008087421 */ /* 0x000fe20000000000 */
[----:B------:R-:W-:Y:S01]  /*0440*/  FMUL R0, R4, 0.5 ;  /* 0x3f00000004007820 */ /* 0x000fe20000400000 */
[----:B------:R-:W-:Y:S01]  /*0450*/  FADD R5, R5, 1 ;  /* 0x3f80000005057421 */ /* 0x000fe20000000000 */
[----:B------:R-:W-:Y:S01]  /*0460*/  LEA R4, P0, R2, c[0x0][0x168], 0x1 ;  /* 0x00005a0002047a11 */ /* 0x000fe200078008ff */
[----:B------:R-:W-:Y:S02]  /*0470*/  FMUL R3, R3, R8 ;  /* 0x0000000803037220 */ /* 0x000fe40000400000 */
[----:B------:R-:W-:Y:S01]  /*0480*/  FMUL R0, R0, R5 ;  /* 0x0000000500007220 */ /* 0x000fe20000400000 */
[----:B------:R-:W-:-:S04]  /*0490*/  LEA.HI.X R5, R2, c[0x0][0x16c], R9, 0x1, P0 ;  /* 0x00005b0002057a11 */ /* 0x000fc800000f0c09 */
[----:B------:R-:W-:-:S05]  /*04a0*/  F2FP.BF16.PACK_AB R3, R0, R3 ;  /* 0x000000030003723e */ /* 0x000fca00000010ff */
[----:B------:R-:W-:Y:S01]  /*04b0*/  STG.E [R4.64], R3 ;  /* 0x0000000304007986 */ /* 0x000fe2000c101904 */
[----:B------:R-:W-:Y:S05]  /*04c0*/  EXIT ;  /* 0x000000000000794d */ /* 0x000fea0003800000 */
.L_x_6:
[----:B------:R-:W-:-:S00]  /*04d0*/  BRA `(.L_x_6) ;  /* 0xfffffff000007947 */ /* 0x000fc0000383ffff */
[----:B------:R-:W-:-:S00]  /*04e0*/  NOP ;  /* 0x0000000000007918 */ /* 0x000fc00000000000 */
        /* <DEDUP_REMOVED lines=9> */
.L_x_7:


//--------------------- .nv.global.init           --------------------------
	.section	.nv.global.init,"aw",@progbits
.nv.global.init:
	.type		_$_str,@object
	.size		_$_str,(.L_0 - _$_str)
_$_str:
        /*0000*/ 	.byte	0x5f, 0x5f, 0x43, 0x55, 0x44, 0x41, 0x5f, 0x46, 0x54, 0x5a, 0x00
.L_0:
